//
// Generated by NVIDIA NVVM Compiler
//
// Compiler Build ID: CL-36424714
// Cuda compilation tools, release 13.0, V13.0.88
// Based on NVVM 20.0.0
//

.version 9.0
.target sm_100
.address_size 64

	// .globl	_Z6kernelPfi

.visible .entry _Z6kernelPfi(
	.param .u64 .ptr .align 1 _Z6kernelPfi_param_0,
	.param .u32 _Z6kernelPfi_param_1
)
{
	.reg .pred 	%p<2>;
	.reg .b32 	%r<8>;
	.reg .b32 	%f<15>;
	.reg .b64 	%rd<5>;

	ld.param.u64 	%rd1, [_Z6kernelPfi_param_0];
	ld.param.u32 	%r2, [_Z6kernelPfi_param_1];
	mov.u32 	%r3, %ctaid.x;
	mov.u32 	%r4, %ntid.x;
	mov.u32 	%r5, %tid.x;
	mad.lo.s32 	%r1, %r3, %r4, %r5;
	setp.ge.s32 	%p1, %r1, %r2;
	@%p1 bra 	$L__BB0_2;
	cvta.to.global.u64 	%rd2, %rd1;
	mul.wide.s32 	%rd3, %r1, 4;
	add.s64 	%rd4, %rd2, %rd3;
	ld.global.f32 	%f1, [%rd4];
	abs.f32 	%f2, %f1;
	fma.rn.f32 	%f3, %f2, 0fBBBB989D, 0f3F000000;
	cvt.sat.f32.f32 	%f4, %f3;
	mov.f32 	%f5, 0f4B400001;
	mov.f32 	%f6, 0f437C0000;
	fma.rm.f32 	%f7, %f4, %f6, %f5;
	add.f32 	%f8, %f7, 0fCB40007F;
	neg.f32 	%f9, %f8;
	fma.rn.f32 	%f10, %f2, 0fBFB8AA3B, %f9;
	fma.rn.f32 	%f11, %f2, 0fB2A57060, %f10;
	mov.b32 	%r6, %f7;
	shl.b32 	%r7, %r6, 23;
	mov.b32 	%f12, %r7;
	ex2.approx.ftz.f32 	%f13, %f11;
	mul.f32 	%f14, %f13, %f12;
	st.global.f32 	[%rd4], %f14;
$L__BB0_2:
	ret;

}


// ===== COMPILED SASS (sm_100) =====

	.target	sm_100

	.elftype	@"ET_EXEC"


//--------------------- .note.nv.tkinfo           --------------------------
	.section	.note.nv.tkinfo,"",@"SHT_NOTE"
	.sectionflags	@"SHF_NOTE_NV_TKINFO"
	.tkinfo
        /*0018*/ 	.word	0x00000002
        /*0030*/ 	.string	""
        /*0030*/ 	.string	"ptxas"
        /*0030*/ 	.string	"Cuda compilation tools, release 13.0, V13.0.88"
        /*0030*/ 	.string	"Build cuda_13.0.r13.0/compiler.36424714_0"
        /*0030*/ 	.string	"-arch sm_100 -m 64 "



//--------------------- .note.nv.cuinfo           --------------------------
	.section	.note.nv.cuinfo,"",@"SHT_NOTE"
	.sectionflags	@"SHF_NOTE_NV_CUINFO"
        /*0018*/ 	.short	0x0002
        /*001a*/ 	.short	0x0064
        /*001c*/ 	.short	0x0082
	.zero		2


//--------------------- .nv.info                  --------------------------
	.section	.nv.info,"",@"SHT_CUDA_INFO"
	.align	4


	//----- nvinfo : EIATTR_REGCOUNT
	.align		4
        /*0000*/ 	.byte	0x04, 0x2f
        /*0002*/ 	.short	(.L_1 - .L_0)
	.align		4
.L_0:
        /*0004*/ 	.word	index@(_Z6kernelPfi)
        /*0008*/ 	.word	0x0000000a


	//----- nvinfo : EIATTR_FRAME_SIZE
	.align		4
.L_1:
        /*000c*/ 	.byte	0x04, 0x11
        /*000e*/ 	.short	(.L_3 - .L_2)
	.align		4
.L_2:
        /*0010*/ 	.word	index@(_Z6kernelPfi)
        /*0014*/ 	.word	0x00000000


	//----- nvinfo : EIATTR_MIN_STACK_SIZE
	.align		4
.L_3:
        /*0018*/ 	.byte	0x04, 0x12
        /*001a*/ 	.short	(.L_5 - .L_4)
	.align		4
.L_4:
        /*001c*/ 	.word	index@(_Z6kernelPfi)
        /*0020*/ 	.word	0x00000000
.L_5:


//--------------------- .nv.compat                --------------------------
	.section	.nv.compat,"",@"SHT_CUDA_COMPAT_INFO"
	.align	4
        /*0000*/ 	.byte	0x02, 0x09, 0x00, 0x00, 0x02, 0x02, 0x01, 0x00, 0x02, 0x05, 0x05, 0x00, 0x03, 0x07, 0x01, 0x01
        /*0010*/ 	.byte	0x02, 0x03, 0x00, 0x00, 0x02, 0x06, 0x01, 0x00, 0x04, 0x0b, 0x08, 0x00, 0x09, 0x00, 0x00, 0x00
        /*0020*/ 	.byte	0x00, 0x00, 0x00, 0x00


//--------------------- .nv.info._Z6kernelPfi     --------------------------
	.section	.nv.info._Z6kernelPfi,"",@"SHT_CUDA_INFO"
	.sectionflags	@""
	.align	4


	//----- nvinfo : EIATTR_CUDA_API_VERSION
	.align		4
        /*0000*/ 	.byte	0x04, 0x37
        /*0002*/ 	.short	(.L_7 - .L_6)
.L_6:
        /*0004*/ 	.word	0x00000082


	//----- nvinfo : EIATTR_KPARAM_INFO
	.align		4
.L_7:
        /*0008*/ 	.byte	0x04, 0x17
        /*000a*/ 	.short	(.L_9 - .L_8)
.L_8:
        /*000c*/ 	.word	0x00000000
        /*0010*/ 	.short	0x0001
        /*0012*/ 	.short	0x0008
        /*0014*/ 	.byte	0x00, 0xf0, 0x11, 0x00


	//----- nvinfo : EIATTR_KPARAM_INFO
	.align		4
.L_9:
        /*0018*/ 	.byte	0x04, 0x17
        /*001a*/ 	.short	(.L_11 - .L_10)
.L_10:
        /*001c*/ 	.word	0x00000000
        /*0020*/ 	.short	0x0000
        /*0022*/ 	.short	0x0000
        /*0024*/ 	.byte	0x00, 0xf5, 0x21, 0x00


	//----- nvinfo : EIATTR_SPARSE_MMA_MASK
	.align		4
.L_11:
        /*0028*/ 	.byte	0x03, 0x50
        /*002a*/ 	.short	0x0000


	//----- nvinfo : EIATTR_MAXREG_COUNT
	.align		4
        /*002c*/ 	.byte	0x03, 0x1b
        /*002e*/ 	.short	0x00ff


	//----- nvinfo : EIATTR_MERCURY_ISA_VERSION
	.align		4
        /*0030*/ 	.byte	0x03, 0x5f
        /*0032*/ 	.short	0x0101


	//----- nvinfo : EIATTR_VRC_CTA_INIT_COUNT
	.align		4
        /*0034*/ 	.byte	0x02, 0x4a
	.zero		1
	.zero		1


	//----- nvinfo : EIATTR_EXIT_INSTR_OFFSETS
	.align		4
        /*0038*/ 	.byte	0x04, 0x1c
        /*003a*/ 	.short	(.L_13 - .L_12)


	//   ....[0]....
.L_12:
        /*003c*/ 	.word	0x00000070


	//   ....[1]....
        /*0040*/ 	.word	0x00000170


	//----- nvinfo : EIATTR_CBANK_PARAM_SIZE
	.align		4
.L_13:
        /*0044*/ 	.byte	0x03, 0x19
        /*0046*/ 	.short	0x000c


	//----- nvinfo : EIATTR_PARAM_CBANK
	.align		4
        /*0048*/ 	.byte	0x04, 0x0a
        /*004a*/ 	.short	(.L_15 - .L_14)
	.align		4
.L_14:
        /*004c*/ 	.word	index@(.nv.constant0._Z6kernelPfi)
        /*0050*/ 	.short	0x0380
        /*0052*/ 	.short	0x000c


	//----- nvinfo : EIATTR_SW_WAR
	.align		4
.L_15:
        /*0054*/ 	.byte	0x04, 0x36
        /*0056*/ 	.short	(.L_17 - .L_16)
.L_16:
        /*0058*/ 	.word	0x00000008
.L_17:


//--------------------- .nv.callgraph             --------------------------
	.section	.nv.callgraph,"",@"SHT_CUDA_CALLGRAPH"
	.align	4
	.sectionentsize	8
	.align		4
        /*0000*/ 	.word	0x00000000
	.align		4
        /*0004*/ 	.word	0xffffffff
	.align		4
        /*0008*/ 	.word	0x00000000
	.align		4
        /*000c*/ 	.word	0xfffffffe
	.align		4
        /*0010*/ 	.word	0x00000000
	.align		4
        /*0014*/ 	.word	0xfffffffd
	.align		4
        /*0018*/ 	.word	0x00000000
	.align		4
        /*001c*/ 	.word	0xfffffffc


//--------------------- .text._Z6kernelPfi        --------------------------
	.section	.text._Z6kernelPfi,"ax",@progbits
	.align	128
        .global         _Z6kernelPfi
        .type           _Z6kernelPfi,@function
        .size           _Z6kernelPfi,(.L_x_1 - _Z6kernelPfi)
        .other          _Z6kernelPfi,@"STO_CUDA_ENTRY STV_DEFAULT"
_Z6kernelPfi:
.text._Z6kernelPfi:
[----:B------:R-:W-:Y:S01]  /*0000*/  LDC R1, c[0x0][0x37c] ;  /* 0x0000df00ff017b82 */ /* 0x000fe20000000800 */
[----:B------:R-:W0:Y:S07]  /*0010*/  S2R R0, SR_TID.X ;  /* 0x0000000000007919 */ /* 0x000e2e0000002100 */
[----:B------:R-:W0:Y:S01]  /*0020*/  S2UR UR4, SR_CTAID.X ;  /* 0x00000000000479c3 */ /* 0x000e220000002500 */
[----:B------:R-:W1:Y:S07]  /*0030*/  LDCU UR5, c[0x0][0x388] ;  /* 0x00007100ff0577ac */ /* 0x000e6e0008000800 */
[----:B------:R-:W0:Y:S02]  /*0040*/  LDC R5, c[0x0][0x360] ;  /* 0x0000d800ff057b82 */ /* 0x000e240000000800 */
[----:B0-----:R-:W-:-:S05]  /*0050*/  IMAD R5, R5, UR4, R0 ;  /* 0x0000000405057c24 */ /* 0x001fca000f8e0200 */
[----:B-1----:R-:W-:-:S13]  /*0060*/  ISETP.GE.AND P0, PT, R5, UR5, PT ;  /* 0x0000000505007c0c */ /* 0x002fda000bf06270 */
[----:B------:R-:W-:Y:S05]  /*0070*/  @P0 EXIT ;  /* 0x000000000000094d */ /* 0x000fea0003800000 */
[----:B------:R-:W0:Y:S01]  /*0080*/  LDC.64 R2, c[0x0][0x380] ;  /* 0x0000e000ff027b82 */ /* 0x000e220000000a00 */
[----:B------:R-:W1:Y:S01]  /*0090*/  LDCU.64 UR4, c[0x0][0x358] ;  /* 0x00006b00ff0477ac */ /* 0x000e620008000a00 */
[----:B0-----:R-:W-:-:S05]  /*00a0*/  IMAD.WIDE R2, R5, 0x4, R2 ;  /* 0x0000000405027825 */ /* 0x001fca00078e0202 */
[----:B-1----:R-:W2:Y:S01]  /*00b0*/  LDG.E R0, desc[UR4][R2.64] ;  /* 0x0000000402007981 */ /* 0x002ea2000c1e1900 */
[----:B------:R-:W-:Y:S01]  /*00c0*/  HFMA2 R5, -RZ, RZ, 0.96630859375, -0.0022525787353515625 ;  /* 0x3bbb989dff057431 */ /* 0x000fe200000001ff */
[----:B------:R-:W-:-:S04]  /*00d0*/  MOV R7, 0x437c0000 ;  /* 0x437c000000077802 */ /* 0x000fc80000000f00 */
[----:B--2---:R-:W-:-:S04]  /*00e0*/  FFMA.SAT R4, |R0|, -R5, 0.5 ;  /* 0x3f00000000047423 */ /* 0x004fc80000002a05 */
[----:B------:R-:W-:-:S04]  /*00f0*/  FFMA.RM R4, R4, R7, 12582913 ;  /* 0x4b40000104047423 */ /* 0x000fc80000004007 */
[C---:B------:R-:W-:Y:S01]  /*0100*/  FADD R5, R4.reuse, -12583039 ;  /* 0xcb40007f04057421 */ /* 0x040fe20000000000 */
[----:B------:R-:W-:-:S03]  /*0110*/  SHF.L.U32 R4, R4, 0x17, RZ ;  /* 0x0000001704047819 */ /* 0x000fc600000006ff */
[----:B------:R-:W-:-:S04]  /*0120*/  FFMA R5, |R0|, -1.4426950216293334961, -R5 ;  /* 0xbfb8aa3b00057823 */ /* 0x000fc80000000a05 */
[----:B------:R-:W-:-:S06]  /*0130*/  FFMA R5, |R0|, -1.925963033500011079e-08, R5 ;  /* 0xb2a5706000057823 */ /* 0x000fcc0000000205 */
[----:B------:R-:W0:Y:S02]  /*0140*/  MUFU.EX2 R5, R5 ;  /* 0x0000000500057308 */ /* 0x000e240000000800 */
[----:B0-----:R-:W-:-:S05]  /*0150*/  FMUL R7, R4, R5 ;  /* 0x0000000504077220 */ /* 0x001fca0000400000 */
[----:B------:R-:W-:Y:S01]  /*0160*/  STG.E desc[UR4][R2.64], R7 ;  /* 0x0000000702007986 */ /* 0x000fe2000c101904 */
[----:B------:R-:W-:Y:S05]  /*0170*/  EXIT ;  /* 0x000000000000794d */ /* 0x000fea0003800000 */
.L_x_0:
[----:B------:R-:W-:-:S00]  /*0180*/  BRA `(.L_x_0) ;  /* 0xfffffffc00fc7947 */ /* 0x000fc0000383ffff */
[----:B------:R-:W-:-:S00]  /*0190*/  NOP ;  /* 0x0000000000007918 */ /* 0x000fc00000000000 */
        /* <DEDUP_REMOVED lines=14> */
.L_x_1:


//--------------------- .nv.shared.reserved.0     --------------------------
	.section	.nv.shared.reserved.0,"aw",@nobits
	.weak		__nv_reservedSMEM_offset_0_alias
	.size		__nv_reservedSMEM_offset_0_alias, 0, 64
	.other		__nv_reservedSMEM_offset_0_alias,@"STO_CUDA_RESERVED_SHARED STV_DEFAULT"
__nv_reservedSMEM_offset_0_alias:
	.zero		0
	.zero		64


//--------------------- .nv.constant0._Z6kernelPfi --------------------------
	.section	.nv.constant0._Z6kernelPfi,"a",@progbits
	.sectionflags	@""
	.align	4
.nv.constant0._Z6kernelPfi:
	.zero		908


//--------------------- SYMBOLS --------------------------

	.type		.nv.reservedSmem.offset0,@object
	.size		.nv.reservedSmem.offset0,0x4
